	.headerflags	@"EF_CUDA_TEXMODE_UNIFIED EF_CUDA_64BIT_ADDRESS EF_CUDA_ACCELERATORS EF_CUDA_SM90 EF_CUDA_VIRTUAL_SM(EF_CUDA_SM90)"
	.elftype	@"ET_EXEC"


//--------------------- .nv.info                  --------------------------
	.section	.nv.info,"",@"SHT_CUDA_INFO"
	.align	4


	//----- nvinfo : EIATTR_REGCOUNT
	.align		4
        /*0000*/ 	.byte	0x04, 0x2f
        /*0002*/ 	.short	(.L_1 - .L_0)
	.align		4
.L_0:
        /*0004*/ 	.word	index@(triton_poi_fused_add_addmm_7)
        /*0008*/ 	.word	0x0000000e


	//----- nvinfo : EIATTR_MIN_STACK_SIZE
	.align		4
.L_1:
        /*000c*/ 	.byte	0x04, 0x12
        /*000e*/ 	.short	(.L_3 - .L_2)
	.align		4
.L_2:
        /*0010*/ 	.word	index@(triton_poi_fused_add_addmm_7)
        /*0014*/ 	.word	0x00000000


	//----- nvinfo : EIATTR_FRAME_SIZE
	.align		4
.L_3:
        /*0018*/ 	.byte	0x04, 0x11
        /*001a*/ 	.short	(.L_5 - .L_4)
	.align		4
.L_4:
        /*001c*/ 	.word	index@(triton_poi_fused_add_addmm_7)
        /*0020*/ 	.word	0x00000000


	//----- nvinfo : EIATTR_MIN_STACK_SIZE
	.align		4
.L_5:
        /*0024*/ 	.byte	0x04, 0x12
        /*0026*/ 	.short	(.L_7 - .L_6)
	.align		4
.L_6:
        /*0028*/ 	.word	index@(triton_poi_fused_add_addmm_7)
        /*002c*/ 	.word	0x00000000
.L_7:


//--------------------- .nv.info.triton_poi_fused_add_addmm_7 --------------------------
	.section	.nv.info.triton_poi_fused_add_addmm_7,"",@"SHT_CUDA_INFO"
	.sectionflags	@""
	.align	4


	//----- nvinfo : EIATTR_CUDA_API_VERSION
	.align		4
        /*0000*/ 	.byte	0x04, 0x37
        /*0002*/ 	.short	(.L_9 - .L_8)
.L_8:
        /*0004*/ 	.word	0x0000007c


	//----- nvinfo : EIATTR_KPARAM_INFO
	.align		4
.L_9:
        /*0008*/ 	.byte	0x04, 0x17
        /*000a*/ 	.short	(.L_11 - .L_10)
.L_10:
        /*000c*/ 	.word	0x00000000
        /*0010*/ 	.short	0x0003
        /*0012*/ 	.short	0x0018
        /*0014*/ 	.byte	0x00, 0xf0, 0x11, 0x00


	//----- nvinfo : EIATTR_KPARAM_INFO
	.align		4
.L_11:
        /*0018*/ 	.byte	0x04, 0x17
        /*001a*/ 	.short	(.L_13 - .L_12)
.L_12:
        /*001c*/ 	.word	0x00000000
        /*0020*/ 	.short	0x0002
        /*0022*/ 	.short	0x0010
        /*0024*/ 	.byte	0x00, 0xf4, 0x21, 0x00


	//----- nvinfo : EIATTR_KPARAM_INFO
	.align		4
.L_13:
        /*0028*/ 	.byte	0x04, 0x17
        /*002a*/ 	.short	(.L_15 - .L_14)
.L_14:
        /*002c*/ 	.word	0x00000000
        /*0030*/ 	.short	0x0001
        /*0032*/ 	.short	0x0008
        /*0034*/ 	.byte	0x00, 0xf4, 0x21, 0x00


	//----- nvinfo : EIATTR_KPARAM_INFO
	.align		4
.L_15:
        /*0038*/ 	.byte	0x04, 0x17
        /*003a*/ 	.short	(.L_17 - .L_16)
.L_16:
        /*003c*/ 	.word	0x00000000
        /*0040*/ 	.short	0x0000
        /*0042*/ 	.short	0x0000
        /*0044*/ 	.byte	0x00, 0xf4, 0x21, 0x00


	//----- nvinfo : EIATTR_SPARSE_MMA_MASK
	.align		4
.L_17:
        /*0048*/ 	.byte	0x03, 0x50
        /*004a*/ 	.short	0x0000


	//----- nvinfo : EIATTR_MAXREG_COUNT
	.align		4
        /*004c*/ 	.byte	0x03, 0x1b
        /*004e*/ 	.short	0x00ff


	//----- nvinfo : EIATTR_EXIT_INSTR_OFFSETS
	.align		4
        /*0050*/ 	.byte	0x04, 0x1c
        /*0052*/ 	.short	(.L_19 - .L_18)


	//   ....[0]....
.L_18:
        /*0054*/ 	.word	0x000001c0


	//   ....[1]....
        /*0058*/ 	.word	0x000001e0


	//----- nvinfo : EIATTR_REQNTID
	.align		4
.L_19:
        /*005c*/ 	.byte	0x04, 0x10
        /*005e*/ 	.short	(.L_21 - .L_20)
.L_20:
        /*0060*/ 	.word	0x00000020
        /*0064*/ 	.word	0x00000001
        /*0068*/ 	.word	0x00000001


	//----- nvinfo : EIATTR_CBANK_PARAM_SIZE
	.align		4
.L_21:
        /*006c*/ 	.byte	0x03, 0x19
        /*006e*/ 	.short	0x001c


	//----- nvinfo : EIATTR_PARAM_CBANK
	.align		4
        /*0070*/ 	.byte	0x04, 0x0a
        /*0072*/ 	.short	(.L_23 - .L_22)
	.align		4
.L_22:
        /*0074*/ 	.word	index@(.nv.constant0.triton_poi_fused_add_addmm_7)
        /*0078*/ 	.short	0x0210
        /*007a*/ 	.short	0x001c


	//----- nvinfo : EIATTR_SW_WAR
	.align		4
.L_23:
        /*007c*/ 	.byte	0x04, 0x36
        /*007e*/ 	.short	(.L_25 - .L_24)
.L_24:
        /*0080*/ 	.word	0x00000008
.L_25:


//--------------------- .nv.callgraph             --------------------------
	.section	.nv.callgraph,"",@"SHT_CUDA_CALLGRAPH"
	.align	4
	.sectionentsize	8
	.align		4
        /*0000*/ 	.word	0x00000000
	.align		4
        /*0004*/ 	.word	0xffffffff
	.align		4
        /*0008*/ 	.word	0x00000000
	.align		4
        /*000c*/ 	.word	0xfffffffe
	.align		4
        /*0010*/ 	.word	0x00000000
	.align		4
        /*0014*/ 	.word	0xfffffffd
	.align		4
        /*0018*/ 	.word	0x00000000
	.align		4
        /*001c*/ 	.word	0xfffffffc


//--------------------- .text.triton_poi_fused_add_addmm_7 --------------------------
	.section	.text.triton_poi_fused_add_addmm_7,"ax",@progbits
	.align	128
        .global         triton_poi_fused_add_addmm_7
        .type           triton_poi_fused_add_addmm_7,@function
        .size           triton_poi_fused_add_addmm_7,(.L_x_1 - triton_poi_fused_add_addmm_7)
        .other          triton_poi_fused_add_addmm_7,@"STO_CUDA_ENTRY STV_DEFAULT"
triton_poi_fused_add_addmm_7:
.text.triton_poi_fused_add_addmm_7:
[----:B------:R-:W0:Y:S02]  /*0000*/  LDC R1, c[0x0][0x28] ;  /* 0x00000a00ff017b82 */ /* 0x000e240000000800 */
[----:B------:R-:W1:Y:S01]  /*0010*/  S2R R10, SR_TID.X ;  /* 0x00000000000a7919 */ /* 0x000e620000002100 */
[----:B------:R-:W2:Y:S01]  /*0020*/  LDC.64 R4, c[0x0][0x218] ;  /* 0x00008600ff047b82 */ /* 0x000ea20000000a00 */
[----:B------:R-:W-:Y:S01]  /*0030*/  ULDC.64 UR4, c[0x0][0x208] ;  /* 0x0000820000047ab9 */ /* 0x000fe20000000a00 */
[----:B------:R-:W3:Y:S06]  /*0040*/  S2R R9, SR_CTAID.X ;  /* 0x0000000000097919 */ /* 0x000eec0000002500 */
[----:B------:R-:W4:Y:S01]  /*0050*/  LDC.64 R2, c[0x0][0x210] ;  /* 0x00008400ff027b82 */ /* 0x000f220000000a00 */
[----:B-1----:R-:W-:-:S02]  /*0060*/  LOP3.LUT R0, R10, 0xf, RZ, 0xc0, !PT ;  /* 0x0000000f0a007812 */ /* 0x002fc400078ec0ff */
[----:B---3--:R-:W-:-:S03]  /*0070*/  SHF.R.S32.HI R6, RZ, 0x1b, R9 ;  /* 0x0000001bff067819 */ /* 0x008fc60000011409 */
[----:B------:R-:W-:Y:S01]  /*0080*/  IMAD R9, R9, 0x10, R0 ;  /* 0x0000001009097824 */ /* 0x000fe200078e0200 */
[----:B------:R-:W-:-:S03]  /*0090*/  SGXT R0, R6, 0x1 ;  /* 0x000000010600781a */ /* 0x000fc60000000200 */
[C---:B----4-:R-:W-:Y:S01]  /*00a0*/  IMAD.WIDE R2, R9.reuse, 0x4, R2 ;  /* 0x0000000409027825 */ /* 0x050fe200078e0202 */
[----:B------:R-:W1:Y:S01]  /*00b0*/  LDC.64 R6, c[0x0][0x220] ;  /* 0x00008800ff067b82 */ /* 0x000e620000000a00 */
[----:B------:R-:W-:Y:S02]  /*00c0*/  ISETP.GE.AND P0, PT, R9, 0x10, PT ;  /* 0x000000100900780c */ /* 0x000fe40003f06270 */
[----:B------:R-:W-:-:S04]  /*00d0*/  LEA.HI R0, R0, R9, RZ, 0x2 ;  /* 0x0000000900007211 */ /* 0x000fc800078f10ff */
[----:B------:R-:W-:-:S05]  /*00e0*/  LOP3.LUT R0, R0, 0xfffffffc, RZ, 0xc0, !PT ;  /* 0xfffffffc00007812 */ /* 0x000fca00078ec0ff */
[----:B------:R-:W-:Y:S02]  /*00f0*/  IMAD.IADD R11, R9, 0x1, -R0 ;  /* 0x00000001090b7824 */ /* 0x000fe400078e0a00 */
[----:B------:R-:W-:Y:S02]  /*0100*/  IMAD.MOV.U32 R0, RZ, RZ, RZ ;  /* 0x000000ffff007224 */ /* 0x000fe400078e00ff */
[----:B--2---:R-:W-:Y:S01]  /*0110*/  IMAD.WIDE R4, R11, 0x4, R4 ;  /* 0x000000040b047825 */ /* 0x004fe200078e0204 */
[----:B------:R-:W-:Y:S01]  /*0120*/  HFMA2.MMA R11, -RZ, RZ, 0, 0 ;  /* 0x00000000ff0b7435 */ /* 0x000fe200000001ff */
[----:B------:R-:W-:Y:S02]  /*0130*/  MOV R8, RZ ;  /* 0x000000ff00087202 */ /* 0x000fe40000000f00 */
[----:B------:R-:W2:Y:S01]  /*0140*/  @!P0 LDG.E R0, desc[UR4][R2.64] ;  /* 0x0000000402008981 */ /* 0x000ea2000c1e1900 */
[----:B-1----:R-:W-:-:S06]  /*0150*/  IMAD.WIDE R6, R9, 0x4, R6 ;  /* 0x0000000409067825 */ /* 0x002fcc00078e0206 */
[----:B------:R-:W2:Y:S04]  /*0160*/  @!P0 LDG.E.EL R11, desc[UR4][R4.64] ;  /* 0x00000004040b8981 */ /* 0x000ea8000c2e1900 */
[----:B------:R-:W3:Y:S01]  /*0170*/  @!P0 LDG.E R8, desc[UR4][R6.64] ;  /* 0x0000000406088981 */ /* 0x000ee2000c1e1900 */
[----:B------:R-:W-:-:S04]  /*0180*/  LOP3.LUT P0, RZ, R10, 0x10, RZ, 0xc0, !PT ;  /* 0x000000100aff7812 */ /* 0x000fc8000780c0ff */
[----:B------:R-:W-:Y:S01]  /*0190*/  ISETP.LT.AND P0, PT, R9, 0x10, !P0 ;  /* 0x000000100900780c */ /* 0x000fe20004701270 */
[----:B--2---:R-:W-:-:S04]  /*01a0*/  FADD R11, R11, R0 ;  /* 0x000000000b0b7221 */ /* 0x004fc80000000000 */
[----:B---3--:R-:W-:-:S08]  /*01b0*/  FADD R11, R11, R8 ;  /* 0x000000080b0b7221 */ /* 0x008fd00000000000 */
[----:B------:R-:W-:Y:S05]  /*01c0*/  @!P0 EXIT ;  /* 0x000000000000894d */ /* 0x000fea0003800000 */
[----:B------:R-:W-:Y:S01]  /*01d0*/  STG.E desc[UR4][R2.64], R11 ;  /* 0x0000000b02007986 */ /* 0x000fe2000c101904 */
[----:B------:R-:W-:Y:S05]  /*01e0*/  EXIT ;  /* 0x000000000000794d */ /* 0x000fea0003800000 */
.L_x_0:
[----:B------:R-:W-:-:S00]  /*01f0*/  BRA `(.L_x_0) ;  /* 0xfffffffc00fc7947 */ /* 0x000fc0000383ffff */
[----:B------:R-:W-:-:S00]  /*0200*/  NOP ;  /* 0x0000000000007918 */ /* 0x000fc00000000000 */
[----:B------:R-:W-:-:S00]  /*0210*/  NOP ;  /* 0x0000000000007918 */ /* 0x000fc00000000000 */
[----:B------:R-:W-:-:S00]  /*0220*/  NOP ;  /* 0x0000000000007918 */ /* 0x000fc00000000000 */
[----:B------:R-:W-:-:S00]  /*0230*/  NOP ;  /* 0x0000000000007918 */ /* 0x000fc00000000000 */
[----:B------:R-:W-:-:S00]  /*0240*/  NOP ;  /* 0x0000000000007918 */ /* 0x000fc00000000000 */
[----:B------:R-:W-:-:S00]  /*0250*/  NOP ;  /* 0x0000000000007918 */ /* 0x000fc00000000000 */
[----:B------:R-:W-:-:S00]  /*0260*/  NOP ;  /* 0x0000000000007918 */ /* 0x000fc00000000000 */
[----:B------:R-:W-:-:S00]  /*0270*/  NOP ;  /* 0x0000000000007918 */ /* 0x000fc00000000000 */
.L_x_1:


//--------------------- .nv.constant0.triton_poi_fused_add_addmm_7 --------------------------
	.section	.nv.constant0.triton_poi_fused_add_addmm_7,"a",@progbits
	.sectionflags	@""
	.align	4
.nv.constant0.triton_poi_fused_add_addmm_7:
	.zero		556
